//
// Generated by NVIDIA NVVM Compiler
//
// Compiler Build ID: CL-36424714
// Cuda compilation tools, release 13.0, V13.0.88
// Based on NVVM 20.0.0
//

.version 9.0
.target sm_100
.address_size 64

	// .globl	_Z20matMulCoalesceKernelPfS_S_i
.extern .func  (.param .b32 func_retval0) vprintf
(
	.param .b64 vprintf_param_0,
	.param .b64 vprintf_param_1
)
;
// _ZZ20matMulCoalesceKernelPfS_S_iE3Mds has been demoted
// _ZZ20matMulCoalesceKernelPfS_S_iE3Nds has been demoted
.global .align 1 .b8 $str[18] = {82, 111, 119, 58, 32, 37, 100, 44, 32, 67, 111, 108, 58, 32, 37, 100, 10};
.global .align 1 .b8 $str$1[16] = {116, 121, 58, 32, 37, 100, 44, 32, 116, 120, 58, 32, 37, 100, 10};
.global .align 1 .b8 $str$2[18] = {77, 100, 115, 58, 32, 37, 102, 44, 32, 78, 100, 115, 58, 32, 37, 102, 10};
.global .align 1 .b8 $str$3[12] = {80, 118, 97, 108, 117, 101, 58, 32, 37, 102, 10};

.visible .entry _Z20matMulCoalesceKernelPfS_S_i(
	.param .u64 .ptr .align 1 _Z20matMulCoalesceKernelPfS_S_i_param_0,
	.param .u64 .ptr .align 1 _Z20matMulCoalesceKernelPfS_S_i_param_1,
	.param .u64 .ptr .align 1 _Z20matMulCoalesceKernelPfS_S_i_param_2,
	.param .u32 _Z20matMulCoalesceKernelPfS_S_i_param_3
)
{
	.local .align 16 .b8 	__local_depot0[16];
	.reg .b64 	%SP;
	.reg .b64 	%SPL;
	.reg .pred 	%p<37>;
	.reg .b32 	%r<126>;
	.reg .b32 	%f<95>;
	.reg .b64 	%rd<66>;
	.reg .b64 	%fd<16>;
	// demoted variable
	.shared .align 4 .b8 _ZZ20matMulCoalesceKernelPfS_S_iE3Mds[16];
	// demoted variable
	.shared .align 4 .b8 _ZZ20matMulCoalesceKernelPfS_S_iE3Nds[16];
	mov.u64 	%SPL, __local_depot0;
	cvta.local.u64 	%SP, %SPL;
	ld.param.u64 	%rd7, [_Z20matMulCoalesceKernelPfS_S_i_param_1];
	ld.param.u32 	%r56, [_Z20matMulCoalesceKernelPfS_S_i_param_3];
	cvta.to.global.u64 	%rd1, %rd7;
	add.u64 	%rd8, %SP, 0;
	add.u64 	%rd2, %SPL, 0;
	mov.u32 	%r57, %ctaid.x;
	mov.u32 	%r58, %ctaid.y;
	mov.u32 	%r1, %tid.y;
	mov.u32 	%r2, %tid.x;
	shl.b32 	%r59, %r58, 1;
	add.s32 	%r3, %r59, %r1;
	shl.b32 	%r4, %r57, 1;
	add.s32 	%r5, %r4, %r2;
	st.local.v2.u32 	[%rd2], {%r3, %r5};
	mov.u64 	%rd9, $str;
	cvta.global.u64 	%rd10, %rd9;
	{ // callseq 0, 0
	.param .b64 param0;
	st.param.b64 	[param0], %rd10;
	.param .b64 param1;
	st.param.b64 	[param1], %rd8;
	.param .b32 retval0;
	call.uni (retval0), 
	vprintf, 
	(
	param0, 
	param1
	);
	ld.param.b32 	%r60, [retval0];
	} // callseq 0
	shr.u32 	%r62, %r56, 31;
	add.s32 	%r63, %r56, %r62;
	shr.s32 	%r6, %r63, 1;
	setp.lt.s32 	%p1, %r56, 2;
	mov.f32 	%f94, 0f00000000;
	@%p1 bra 	$L__BB0_27;
	shl.b32 	%r65, %r1, 3;
	mov.u32 	%r66, _ZZ20matMulCoalesceKernelPfS_S_iE3Mds;
	add.s32 	%r7, %r66, %r65;
	shl.b32 	%r67, %r2, 2;
	add.s32 	%r8, %r7, %r67;
	mul.lo.s32 	%r9, %r56, %r3;
	add.s32 	%r10, %r4, %r1;
	shl.b32 	%r68, %r2, 3;
	mov.u32 	%r69, _ZZ20matMulCoalesceKernelPfS_S_iE3Nds;
	add.s32 	%r11, %r69, %r68;
	shl.b32 	%r70, %r1, 2;
	add.s32 	%r12, %r11, %r70;
	add.s32 	%r71, %r6, -1;
	and.b32  	%r13, %r6, 3;
	setp.lt.u32 	%p2, %r71, 3;
	mov.f32 	%f94, 0f00000000;
	mov.b32 	%r121, 0;
	@%p2 bra 	$L__BB0_20;
	and.b32  	%r121, %r6, 1073741820;
	neg.s32 	%r120, %r121;
	add.s32 	%r72, %r2, 6;
	mad.lo.s32 	%r73, %r56, %r72, %r1;
	add.s32 	%r118, %r73, %r4;
	add.s32 	%r74, %r2, 4;
	mad.lo.s32 	%r75, %r56, %r74, %r1;
	add.s32 	%r117, %r75, %r4;
	add.s32 	%r116, %r2, %r9;
	add.s32 	%r76, %r2, 2;
	mad.lo.s32 	%r77, %r56, %r76, %r1;
	add.s32 	%r115, %r77, %r4;
	mad.lo.s32 	%r78, %r2, %r56, %r1;
	add.s32 	%r114, %r78, %r4;
	mov.f32 	%f94, 0f00000000;
	mov.u64 	%rd15, $str$1;
	add.u64 	%rd17, %SP, 0;
	mov.u64 	%rd18, $str$2;
	mov.u64 	%rd20, $str$3;
	mov.u32 	%r119, %r2;
$L__BB0_3:
	ld.param.u64 	%rd63, [_Z20matMulCoalesceKernelPfS_S_i_param_0];
	setp.ge.u32 	%p3, %r3, %r56;
	setp.ge.s32 	%p4, %r119, %r56;
	cvta.to.global.u64 	%rd11, %rd63;
	mul.wide.s32 	%rd12, %r116, 4;
	add.s64 	%rd3, %rd11, %rd12;
	mov.f32 	%f81, 0f00000000;
	or.pred  	%p5, %p3, %p4;
	@%p5 bra 	$L__BB0_5;
	ld.global.f32 	%f81, [%rd3];
$L__BB0_5:
	setp.ge.u32 	%p7, %r10, %r56;
	st.shared.f32 	[%r8], %f81;
	mov.f32 	%f82, 0f00000000;
	or.pred  	%p8, %p4, %p7;
	@%p8 bra 	$L__BB0_7;
	mul.wide.u32 	%rd13, %r114, 4;
	add.s64 	%rd14, %rd1, %rd13;
	ld.global.f32 	%f82, [%rd14];
$L__BB0_7:
	st.shared.f32 	[%r12], %f82;
	st.local.v2.u32 	[%rd2], {%r1, %r2};
	cvta.global.u64 	%rd16, %rd15;
	{ // callseq 1, 0
	.param .b64 param0;
	st.param.b64 	[param0], %rd16;
	.param .b64 param1;
	st.param.b64 	[param1], %rd17;
	.param .b32 retval0;
	call.uni (retval0), 
	vprintf, 
	(
	param0, 
	param1
	);
	ld.param.b32 	%r79, [retval0];
	} // callseq 1
	ld.shared.f32 	%f38, [%r8];
	cvt.f64.f32 	%fd1, %f38;
	ld.shared.f32 	%f39, [%r12];
	cvt.f64.f32 	%fd2, %f39;
	st.local.v2.f64 	[%rd2], {%fd1, %fd2};
	cvta.global.u64 	%rd19, %rd18;
	{ // callseq 2, 0
	.param .b64 param0;
	st.param.b64 	[param0], %rd19;
	.param .b64 param1;
	st.param.b64 	[param1], %rd17;
	.param .b32 retval0;
	call.uni (retval0), 
	vprintf, 
	(
	param0, 
	param1
	);
	ld.param.b32 	%r81, [retval0];
	} // callseq 2
	bar.sync 	0;
	ld.shared.f32 	%f40, [%r7];
	ld.shared.f32 	%f41, [%r11];
	fma.rn.f32 	%f42, %f40, %f41, %f94;
	ld.shared.f32 	%f43, [%r7+4];
	ld.shared.f32 	%f44, [%r11+4];
	fma.rn.f32 	%f6, %f43, %f44, %f42;
	cvt.f64.f32 	%fd3, %f6;
	st.local.f64 	[%rd2], %fd3;
	cvta.global.u64 	%rd21, %rd20;
	{ // callseq 3, 0
	.param .b64 param0;
	st.param.b64 	[param0], %rd21;
	.param .b64 param1;
	st.param.b64 	[param1], %rd17;
	.param .b32 retval0;
	call.uni (retval0), 
	vprintf, 
	(
	param0, 
	param1
	);
	ld.param.b32 	%r83, [retval0];
	} // callseq 3
	bar.sync 	0;
	add.s32 	%r32, %r119, 2;
	setp.ge.s32 	%p10, %r32, %r56;
	mov.f32 	%f83, 0f00000000;
	or.pred  	%p11, %p3, %p10;
	@%p11 bra 	$L__BB0_9;
	ld.global.f32 	%f83, [%rd3+8];
$L__BB0_9:
	st.shared.f32 	[%r8], %f83;
	mov.f32 	%f84, 0f00000000;
	or.pred  	%p14, %p10, %p7;
	@%p14 bra 	$L__BB0_11;
	mul.wide.u32 	%rd22, %r115, 4;
	add.s64 	%rd23, %rd1, %rd22;
	ld.global.f32 	%f84, [%rd23];
$L__BB0_11:
	st.shared.f32 	[%r12], %f84;
	st.local.v2.u32 	[%rd2], {%r1, %r2};
	cvta.global.u64 	%rd25, %rd15;
	{ // callseq 4, 0
	.param .b64 param0;
	st.param.b64 	[param0], %rd25;
	.param .b64 param1;
	st.param.b64 	[param1], %rd17;
	.param .b32 retval0;
	call.uni (retval0), 
	vprintf, 
	(
	param0, 
	param1
	);
	ld.param.b32 	%r85, [retval0];
	} // callseq 4
	ld.shared.f32 	%f47, [%r8];
	cvt.f64.f32 	%fd4, %f47;
	ld.shared.f32 	%f48, [%r12];
	cvt.f64.f32 	%fd5, %f48;
	st.local.v2.f64 	[%rd2], {%fd4, %fd5};
	cvta.global.u64 	%rd28, %rd18;
	{ // callseq 5, 0
	.param .b64 param0;
	st.param.b64 	[param0], %rd28;
	.param .b64 param1;
	st.param.b64 	[param1], %rd17;
	.param .b32 retval0;
	call.uni (retval0), 
	vprintf, 
	(
	param0, 
	param1
	);
	ld.param.b32 	%r87, [retval0];
	} // callseq 5
	bar.sync 	0;
	ld.shared.f32 	%f49, [%r7];
	ld.shared.f32 	%f50, [%r11];
	fma.rn.f32 	%f51, %f49, %f50, %f6;
	ld.shared.f32 	%f52, [%r7+4];
	ld.shared.f32 	%f53, [%r11+4];
	fma.rn.f32 	%f11, %f52, %f53, %f51;
	cvt.f64.f32 	%fd6, %f11;
	st.local.f64 	[%rd2], %fd6;
	cvta.global.u64 	%rd30, %rd20;
	{ // callseq 6, 0
	.param .b64 param0;
	st.param.b64 	[param0], %rd30;
	.param .b64 param1;
	st.param.b64 	[param1], %rd17;
	.param .b32 retval0;
	call.uni (retval0), 
	vprintf, 
	(
	param0, 
	param1
	);
	ld.param.b32 	%r89, [retval0];
	} // callseq 6
	bar.sync 	0;
	add.s32 	%r33, %r119, 4;
	setp.ge.s32 	%p16, %r33, %r56;
	mov.f32 	%f85, 0f00000000;
	or.pred  	%p17, %p3, %p16;
	@%p17 bra 	$L__BB0_13;
	ld.global.f32 	%f85, [%rd3+16];
$L__BB0_13:
	st.shared.f32 	[%r8], %f85;
	mov.f32 	%f86, 0f00000000;
	or.pred  	%p20, %p16, %p7;
	@%p20 bra 	$L__BB0_15;
	mul.wide.u32 	%rd31, %r117, 4;
	add.s64 	%rd32, %rd1, %rd31;
	ld.global.f32 	%f86, [%rd32];
$L__BB0_15:
	st.shared.f32 	[%r12], %f86;
	st.local.v2.u32 	[%rd2], {%r1, %r2};
	cvta.global.u64 	%rd34, %rd15;
	{ // callseq 7, 0
	.param .b64 param0;
	st.param.b64 	[param0], %rd34;
	.param .b64 param1;
	st.param.b64 	[param1], %rd17;
	.param .b32 retval0;
	call.uni (retval0), 
	vprintf, 
	(
	param0, 
	param1
	);
	ld.param.b32 	%r91, [retval0];
	} // callseq 7
	ld.shared.f32 	%f56, [%r8];
	cvt.f64.f32 	%fd7, %f56;
	ld.shared.f32 	%f57, [%r12];
	cvt.f64.f32 	%fd8, %f57;
	st.local.v2.f64 	[%rd2], {%fd7, %fd8};
	cvta.global.u64 	%rd37, %rd18;
	{ // callseq 8, 0
	.param .b64 param0;
	st.param.b64 	[param0], %rd37;
	.param .b64 param1;
	st.param.b64 	[param1], %rd17;
	.param .b32 retval0;
	call.uni (retval0), 
	vprintf, 
	(
	param0, 
	param1
	);
	ld.param.b32 	%r93, [retval0];
	} // callseq 8
	bar.sync 	0;
	ld.shared.f32 	%f58, [%r7];
	ld.shared.f32 	%f59, [%r11];
	fma.rn.f32 	%f60, %f58, %f59, %f11;
	ld.shared.f32 	%f61, [%r7+4];
	ld.shared.f32 	%f62, [%r11+4];
	fma.rn.f32 	%f16, %f61, %f62, %f60;
	cvt.f64.f32 	%fd9, %f16;
	st.local.f64 	[%rd2], %fd9;
	cvta.global.u64 	%rd39, %rd20;
	{ // callseq 9, 0
	.param .b64 param0;
	st.param.b64 	[param0], %rd39;
	.param .b64 param1;
	st.param.b64 	[param1], %rd17;
	.param .b32 retval0;
	call.uni (retval0), 
	vprintf, 
	(
	param0, 
	param1
	);
	ld.param.b32 	%r95, [retval0];
	} // callseq 9
	bar.sync 	0;
	add.s32 	%r34, %r119, 6;
	setp.ge.s32 	%p22, %r34, %r56;
	mov.f32 	%f87, 0f00000000;
	or.pred  	%p23, %p3, %p22;
	@%p23 bra 	$L__BB0_17;
	ld.global.f32 	%f87, [%rd3+24];
$L__BB0_17:
	st.shared.f32 	[%r8], %f87;
	mov.f32 	%f88, 0f00000000;
	or.pred  	%p26, %p22, %p7;
	@%p26 bra 	$L__BB0_19;
	mul.wide.u32 	%rd40, %r118, 4;
	add.s64 	%rd41, %rd1, %rd40;
	ld.global.f32 	%f88, [%rd41];
$L__BB0_19:
	st.shared.f32 	[%r12], %f88;
	st.local.v2.u32 	[%rd2], {%r1, %r2};
	cvta.global.u64 	%rd43, %rd15;
	{ // callseq 10, 0
	.param .b64 param0;
	st.param.b64 	[param0], %rd43;
	.param .b64 param1;
	st.param.b64 	[param1], %rd17;
	.param .b32 retval0;
	call.uni (retval0), 
	vprintf, 
	(
	param0, 
	param1
	);
	ld.param.b32 	%r97, [retval0];
	} // callseq 10
	ld.shared.f32 	%f64, [%r8];
	cvt.f64.f32 	%fd10, %f64;
	ld.shared.f32 	%f65, [%r12];
	cvt.f64.f32 	%fd11, %f65;
	st.local.v2.f64 	[%rd2], {%fd10, %fd11};
	cvta.global.u64 	%rd46, %rd18;
	{ // callseq 11, 0
	.param .b64 param0;
	st.param.b64 	[param0], %rd46;
	.param .b64 param1;
	st.param.b64 	[param1], %rd17;
	.param .b32 retval0;
	call.uni (retval0), 
	vprintf, 
	(
	param0, 
	param1
	);
	ld.param.b32 	%r99, [retval0];
	} // callseq 11
	bar.sync 	0;
	ld.shared.f32 	%f66, [%r7];
	ld.shared.f32 	%f67, [%r11];
	fma.rn.f32 	%f68, %f66, %f67, %f16;
	ld.shared.f32 	%f69, [%r7+4];
	ld.shared.f32 	%f70, [%r11+4];
	fma.rn.f32 	%f94, %f69, %f70, %f68;
	cvt.f64.f32 	%fd12, %f94;
	st.local.f64 	[%rd2], %fd12;
	cvta.global.u64 	%rd48, %rd20;
	{ // callseq 12, 0
	.param .b64 param0;
	st.param.b64 	[param0], %rd48;
	.param .b64 param1;
	st.param.b64 	[param1], %rd17;
	.param .b32 retval0;
	call.uni (retval0), 
	vprintf, 
	(
	param0, 
	param1
	);
	ld.param.b32 	%r101, [retval0];
	} // callseq 12
	bar.sync 	0;
	add.s32 	%r120, %r120, 4;
	add.s32 	%r119, %r119, 8;
	shl.b32 	%r103, %r56, 3;
	add.s32 	%r118, %r118, %r103;
	add.s32 	%r117, %r117, %r103;
	add.s32 	%r116, %r116, 8;
	add.s32 	%r115, %r115, %r103;
	add.s32 	%r114, %r114, %r103;
	setp.ne.s32 	%p27, %r120, 0;
	@%p27 bra 	$L__BB0_3;
$L__BB0_20:
	setp.eq.s32 	%p28, %r13, 0;
	@%p28 bra 	$L__BB0_27;
	shl.b32 	%r104, %r121, 1;
	add.s32 	%r123, %r2, %r104;
	mad.lo.s32 	%r125, %r56, %r3, %r123;
	mad.lo.s32 	%r105, %r56, %r123, %r1;
	add.s32 	%r124, %r105, %r4;
	shl.b32 	%r46, %r56, 1;
	neg.s32 	%r122, %r13;
	mov.u64 	%rd53, $str$1;
	add.u64 	%rd55, %SP, 0;
	mov.u64 	%rd56, $str$2;
	mov.u64 	%rd58, $str$3;
$L__BB0_22:
	.pragma "nounroll";
	ld.param.u64 	%rd64, [_Z20matMulCoalesceKernelPfS_S_i_param_0];
	setp.ge.u32 	%p29, %r3, %r56;
	mul.wide.s32 	%rd49, %r125, 4;
	cvta.to.global.u64 	%rd50, %rd64;
	add.s64 	%rd4, %rd50, %rd49;
	setp.ge.s32 	%p30, %r123, %r56;
	mov.f32 	%f92, 0f00000000;
	or.pred  	%p31, %p29, %p30;
	@%p31 bra 	$L__BB0_24;
	ld.global.f32 	%f92, [%rd4];
$L__BB0_24:
	setp.ge.u32 	%p33, %r10, %r56;
	st.shared.f32 	[%r8], %f92;
	mov.f32 	%f93, 0f00000000;
	or.pred  	%p34, %p30, %p33;
	@%p34 bra 	$L__BB0_26;
	mul.wide.u32 	%rd51, %r124, 4;
	add.s64 	%rd52, %rd1, %rd51;
	ld.global.f32 	%f93, [%rd52];
$L__BB0_26:
	st.shared.f32 	[%r12], %f93;
	st.local.v2.u32 	[%rd2], {%r1, %r2};
	cvta.global.u64 	%rd54, %rd53;
	{ // callseq 13, 0
	.param .b64 param0;
	st.param.b64 	[param0], %rd54;
	.param .b64 param1;
	st.param.b64 	[param1], %rd55;
	.param .b32 retval0;
	call.uni (retval0), 
	vprintf, 
	(
	param0, 
	param1
	);
	ld.param.b32 	%r106, [retval0];
	} // callseq 13
	ld.shared.f32 	%f73, [%r8];
	cvt.f64.f32 	%fd13, %f73;
	ld.shared.f32 	%f74, [%r12];
	cvt.f64.f32 	%fd14, %f74;
	st.local.v2.f64 	[%rd2], {%fd13, %fd14};
	cvta.global.u64 	%rd57, %rd56;
	{ // callseq 14, 0
	.param .b64 param0;
	st.param.b64 	[param0], %rd57;
	.param .b64 param1;
	st.param.b64 	[param1], %rd55;
	.param .b32 retval0;
	call.uni (retval0), 
	vprintf, 
	(
	param0, 
	param1
	);
	ld.param.b32 	%r108, [retval0];
	} // callseq 14
	bar.sync 	0;
	ld.shared.f32 	%f75, [%r7];
	ld.shared.f32 	%f76, [%r11];
	fma.rn.f32 	%f77, %f75, %f76, %f94;
	ld.shared.f32 	%f78, [%r7+4];
	ld.shared.f32 	%f79, [%r11+4];
	fma.rn.f32 	%f94, %f78, %f79, %f77;
	cvt.f64.f32 	%fd15, %f94;
	st.local.f64 	[%rd2], %fd15;
	cvta.global.u64 	%rd59, %rd58;
	{ // callseq 15, 0
	.param .b64 param0;
	st.param.b64 	[param0], %rd59;
	.param .b64 param1;
	st.param.b64 	[param1], %rd55;
	.param .b32 retval0;
	call.uni (retval0), 
	vprintf, 
	(
	param0, 
	param1
	);
	ld.param.b32 	%r110, [retval0];
	} // callseq 15
	bar.sync 	0;
	add.s32 	%r125, %r125, 2;
	add.s32 	%r124, %r124, %r46;
	add.s32 	%r123, %r123, 2;
	add.s32 	%r122, %r122, 1;
	setp.ne.s32 	%p35, %r122, 0;
	@%p35 bra 	$L__BB0_22;
$L__BB0_27:
	max.s32 	%r112, %r3, %r5;
	setp.ge.s32 	%p36, %r112, %r56;
	@%p36 bra 	$L__BB0_29;
	ld.param.u64 	%rd65, [_Z20matMulCoalesceKernelPfS_S_i_param_2];
	mad.lo.s32 	%r113, %r56, %r3, %r5;
	cvta.to.global.u64 	%rd60, %rd65;
	mul.wide.u32 	%rd61, %r113, 4;
	add.s64 	%rd62, %rd60, %rd61;
	st.global.f32 	[%rd62], %f94;
$L__BB0_29:
	ret;

}


// ===== COMPILED SASS (sm_100) =====

	.target	sm_100

	.elftype	@"ET_EXEC"


//--------------------- .note.nv.tkinfo           --------------------------
	.section	.note.nv.tkinfo,"",@"SHT_NOTE"
	.sectionflags	@"SHF_NOTE_NV_TKINFO"
	.tkinfo
        /*0018*/ 	.word	0x00000002
        /*0030*/ 	.string	""
        /*0030*/ 	.string	"ptxas"
        /*0030*/ 	.string	"Cuda compilation tools, release 13.0, V13.0.88"
        /*0030*/ 	.string	"Build cuda_13.0.r13.0/compiler.36424714_0"
        /*0030*/ 	.string	"-arch sm_100 -m 64 "



//--------------------- .note.nv.cuinfo           --------------------------
	.section	.note.nv.cuinfo,"",@"SHT_NOTE"
	.sectionflags	@"SHF_NOTE_NV_CUINFO"
        /*0018*/ 	.short	0x0002
        /*001a*/ 	.short	0x0064
        /*001c*/ 	.short	0x0082
	.zero		2


//--------------------- .nv.info                  --------------------------
	.section	.nv.info,"",@"SHT_CUDA_INFO"
	.align	4


	//----- nvinfo : EIATTR_REGCOUNT
	.align		4
        /*0000*/ 	.byte	0x04, 0x2f
        /*0002*/ 	.short	(.L_5 - .L_4)
	.align		4
.L_4:
        /*0004*/ 	.word	index@(_Z20matMulCoalesceKernelPfS_S_i)
        /*0008*/ 	.word	0x0000002e


	//----- nvinfo : EIATTR_FRAME_SIZE
	.align		4
.L_5:
        /*000c*/ 	.byte	0x04, 0x11
        /*000e*/ 	.short	(.L_7 - .L_6)
	.align		4
.L_6:
        /*0010*/ 	.word	index@(_Z20matMulCoalesceKernelPfS_S_i)
        /*0014*/ 	.word	0x00000010


	//----- nvinfo : EIATTR_MIN_STACK_SIZE
	.align		4
.L_7:
        /*0018*/ 	.byte	0x04, 0x12
        /*001a*/ 	.short	(.L_9 - .L_8)
	.align		4
.L_8:
        /*001c*/ 	.word	index@(_Z20matMulCoalesceKernelPfS_S_i)
        /*0020*/ 	.word	0x00000010
.L_9:


//--------------------- .nv.compat                --------------------------
	.section	.nv.compat,"",@"SHT_CUDA_COMPAT_INFO"
	.align	4
        /*0000*/ 	.byte	0x02, 0x09, 0x00, 0x00, 0x02, 0x02, 0x01, 0x00, 0x02, 0x05, 0x05, 0x00, 0x03, 0x07, 0x01, 0x01
        /*0010*/ 	.byte	0x02, 0x03, 0x00, 0x00, 0x02, 0x06, 0x01, 0x00, 0x04, 0x0b, 0x08, 0x00, 0x09, 0x00, 0x00, 0x00
        /*0020*/ 	.byte	0x00, 0x00, 0x00, 0x00


//--------------------- .nv.info._Z20matMulCoalesceKernelPfS_S_i --------------------------
	.section	.nv.info._Z20matMulCoalesceKernelPfS_S_i,"",@"SHT_CUDA_INFO"
	.sectionflags	@""
	.align	4


	//----- nvinfo : EIATTR_CUDA_API_VERSION
	.align		4
        /*0000*/ 	.byte	0x04, 0x37
        /*0002*/ 	.short	(.L_11 - .L_10)
.L_10:
        /*0004*/ 	.word	0x00000082


	//----- nvinfo : EIATTR_KPARAM_INFO
	.align		4
.L_11:
        /*0008*/ 	.byte	0x04, 0x17
        /*000a*/ 	.short	(.L_13 - .L_12)
.L_12:
        /*000c*/ 	.word	0x00000000
        /*0010*/ 	.short	0x0003
        /*0012*/ 	.short	0x0018
        /*0014*/ 	.byte	0x00, 0xf0, 0x11, 0x00


	//----- nvinfo : EIATTR_KPARAM_INFO
	.align		4
.L_13:
        /*0018*/ 	.byte	0x04, 0x17
        /*001a*/ 	.short	(.L_15 - .L_14)
.L_14:
        /*001c*/ 	.word	0x00000000
        /*0020*/ 	.short	0x0002
        /*0022*/ 	.short	0x0010
        /*0024*/ 	.byte	0x00, 0xf5, 0x21, 0x00


	//----- nvinfo : EIATTR_KPARAM_INFO
	.align		4
.L_15:
        /*0028*/ 	.byte	0x04, 0x17
        /*002a*/ 	.short	(.L_17 - .L_16)
.L_16:
        /*002c*/ 	.word	0x00000000
        /*0030*/ 	.short	0x0001
        /*0032*/ 	.short	0x0008
        /*0034*/ 	.byte	0x00, 0xf5, 0x21, 0x00


	//----- nvinfo : EIATTR_KPARAM_INFO
	.align		4
.L_17:
        /*0038*/ 	.byte	0x04, 0x17
        /*003a*/ 	.short	(.L_19 - .L_18)
.L_18:
        /*003c*/ 	.word	0x00000000
        /*0040*/ 	.short	0x0000
        /*0042*/ 	.short	0x0000
        /*0044*/ 	.byte	0x00, 0xf5, 0x21, 0x00


	//----- nvinfo : EIATTR_SPARSE_MMA_MASK
	.align		4
.L_19:
        /*0048*/ 	.byte	0x03, 0x50
        /*004a*/ 	.short	0x0000


	//----- nvinfo : EIATTR_MAXREG_COUNT
	.align		4
        /*004c*/ 	.byte	0x03, 0x1b
        /*004e*/ 	.short	0x00ff


	//----- nvinfo : EIATTR_NUM_BARRIERS
	.align		4
        /*0050*/ 	.byte	0x02, 0x4c
        /*0052*/ 	.byte	0x01
	.zero		1


	//----- nvinfo : EIATTR_EXTERNS
	.align		4
        /*0054*/ 	.byte	0x04, 0x0f
        /*0056*/ 	.short	(.L_21 - .L_20)


	//   ....[0]....
	.align		4
.L_20:
        /*0058*/ 	.word	index@(vprintf)


	//----- nvinfo : EIATTR_MERCURY_ISA_VERSION
	.align		4
.L_21:
        /*005c*/ 	.byte	0x03, 0x5f
        /*005e*/ 	.short	0x0101


	//----- nvinfo : EIATTR_VRC_CTA_INIT_COUNT
	.align		4
        /*0060*/ 	.byte	0x02, 0x4a
	.zero		1
	.zero		1


	//----- nvinfo : EIATTR_SYSCALL_OFFSETS
	.align		4
        /*0064*/ 	.byte	0x04, 0x46
        /*0066*/ 	.short	(.L_23 - .L_22)


	//   ....[0]....
.L_22:
        /*0068*/ 	.word	0x00000170


	//   ....[1]....
        /*006c*/ 	.word	0x000005c0


	//   ....[2]....
        /*0070*/ 	.word	0x000006a0


	//   ....[3]....
        /*0074*/ 	.word	0x000007a0


	//   ....[4]....
        /*0078*/ 	.word	0x00000980


	//   ....[5]....
        /*007c*/ 	.word	0x00000a60


	//   ....[6]....
        /*0080*/ 	.word	0x00000b60


	//   ....[7]....
        /*0084*/ 	.word	0x00000d40


	//   ....[8]....
        /*0088*/ 	.word	0x00000e20


	//   ....[9]....
        /*008c*/ 	.word	0x00000f20


	//   ....[10]....
        /*0090*/ 	.word	0x00001100


	//   ....[11]....
        /*0094*/ 	.word	0x000011e0


	//   ....[12]....
        /*0098*/ 	.word	0x000012e0


	//   ....[13]....
        /*009c*/ 	.word	0x00001610


	//   ....[14]....
        /*00a0*/ 	.word	0x000016e0


	//   ....[15]....
        /*00a4*/ 	.word	0x000017e0


	//----- nvinfo : EIATTR_EXIT_INSTR_OFFSETS
	.align		4
.L_23:
        /*00a8*/ 	.byte	0x04, 0x1c
        /*00aa*/ 	.short	(.L_25 - .L_24)


	//   ....[0]....
.L_24:
        /*00ac*/ 	.word	0x000018b0


	//   ....[1]....
        /*00b0*/ 	.word	0x00001920


	//----- nvinfo : EIATTR_CRS_STACK_SIZE
	.align		4
.L_25:
        /*00b4*/ 	.byte	0x04, 0x1e
        /*00b6*/ 	.short	(.L_27 - .L_26)
.L_26:
        /*00b8*/ 	.word	0x00000000


	//----- nvinfo : EIATTR_CBANK_PARAM_SIZE
	.align		4
.L_27:
        /*00bc*/ 	.byte	0x03, 0x19
        /*00be*/ 	.short	0x001c


	//----- nvinfo : EIATTR_PARAM_CBANK
	.align		4
        /*00c0*/ 	.byte	0x04, 0x0a
        /*00c2*/ 	.short	(.L_29 - .L_28)
	.align		4
.L_28:
        /*00c4*/ 	.word	index@(.nv.constant0._Z20matMulCoalesceKernelPfS_S_i)
        /*00c8*/ 	.short	0x0380
        /*00ca*/ 	.short	0x001c


	//----- nvinfo : EIATTR_SW_WAR
	.align		4
.L_29:
        /*00cc*/ 	.byte	0x04, 0x36
        /*00ce*/ 	.short	(.L_31 - .L_30)
.L_30:
        /*00d0*/ 	.word	0x00000008
.L_31:


//--------------------- .nv.callgraph             --------------------------
	.section	.nv.callgraph,"",@"SHT_CUDA_CALLGRAPH"
	.align	4
	.sectionentsize	8
	.align		4
        /*0000*/ 	.word	0x00000000
	.align		4
        /*0004*/ 	.word	0xffffffff
	.align		4
        /*0008*/ 	.word	index@(_Z20matMulCoalesceKernelPfS_S_i)
	.align		4
        /*000c*/ 	.word	index@(vprintf)
	.align		4
        /*0010*/ 	.word	0x00000000
	.align		4
        /*0014*/ 	.word	0xfffffffe
	.align		4
        /*0018*/ 	.word	0x00000000
	.align		4
        /*001c*/ 	.word	0xfffffffd
	.align		4
        /*0020*/ 	.word	0x00000000
	.align		4
        /*0024*/ 	.word	0xfffffffc


//--------------------- .nv.constant4             --------------------------
	.section	.nv.constant4,"a",@progbits
	.align	8
	.align		8
.nv.constant4:
        /*0000*/ 	.dword	vprintf
	.align		8
        /*0008*/ 	.dword	$str
	.align		8
        /*0010*/ 	.dword	$str$1
	.align		8
        /*0018*/ 	.dword	$str$2
	.align		8
        /*0020*/ 	.dword	$str$3


//--------------------- .text._Z20matMulCoalesceKernelPfS_S_i --------------------------
	.section	.text._Z20matMulCoalesceKernelPfS_S_i,"ax",@progbits
	.align	128
        .global         _Z20matMulCoalesceKernelPfS_S_i
        .type           _Z20matMulCoalesceKernelPfS_S_i,@function
        .size           _Z20matMulCoalesceKernelPfS_S_i,(.L_x_21 - _Z20matMulCoalesceKernelPfS_S_i)
        .other          _Z20matMulCoalesceKernelPfS_S_i,@"STO_CUDA_ENTRY STV_DEFAULT"
_Z20matMulCoalesceKernelPfS_S_i:
.text._Z20matMulCoalesceKernelPfS_S_i:
[----:B------:R-:W0:Y:S01]  /*0000*/  LDC R1, c[0x0][0x37c] ;  /* 0x0000df00ff017b82 */ /* 0x000e220000000800 */
[----:B------:R-:W1:Y:S01]  /*0010*/  S2R R3, SR_CTAID.Y ;  /* 0x0000000000037919 */ /* 0x000e620000002600 */
[----:B------:R-:W2:Y:S01]  /*0020*/  LDCU UR4, c[0x0][0x2f8] ;  /* 0x00005f00ff0477ac */ /* 0x000ea20008000800 */
[----:B0-----:R-:W-:Y:S01]  /*0030*/  VIADD R1, R1, 0xfffffff0 ;  /* 0xfffffff001017836 */ /* 0x001fe20000000000 */
[----:B------:R-:W-:Y:S01]  /*0040*/  MOV R0, 0x0 ;  /* 0x0000000000007802 */ /* 0x000fe20000000f00 */
[----:B------:R-:W1:Y:S01]  /*0050*/  S2R R16, SR_TID.Y ;  /* 0x0000000000107919 */ /* 0x000e620000002200 */
[----:B------:R-:W0:Y:S02]  /*0060*/  LDCU UR5, c[0x0][0x2fc] ;  /* 0x00005f80ff0577ac */ /* 0x000e240008000800 */
[----:B------:R3:W4:Y:S01]  /*0070*/  LDC.64 R8, c[0x4][R0] ;  /* 0x0100000000087b82 */ /* 0x0007220000000a00 */
[----:B------:R-:W5:Y:S01]  /*0080*/  S2R R23, SR_CTAID.X ;  /* 0x0000000000177919 */ /* 0x000f620000002500 */
[----:B------:R-:W3:Y:S01]  /*0090*/  LDCU.64 UR6, c[0x4][0x8] ;  /* 0x01000100ff0677ac */ /* 0x000ee20008000a00 */
[----:B------:R-:W5:Y:S01]  /*00a0*/  S2R R17, SR_TID.X ;  /* 0x0000000000117919 */ /* 0x000f620000002100 */
[----:B------:R-:W1:Y:S01]  /*00b0*/  LDCU UR36, c[0x0][0x398] ;  /* 0x00007300ff2477ac */ /* 0x000e620008000800 */
[----:B------:R-:W1:Y:S01]  /*00c0*/  LDCU UR37, c[0x0][0x398] ;  /* 0x00007300ff2577ac */ /* 0x000e620008000800 */
[----:B--2---:R-:W-:-:S05]  /*00d0*/  IADD3 R19, P0, PT, R1, UR4, RZ ;  /* 0x0000000401137c10 */ /* 0x004fca000ff1e0ff */
[----:B0-----:R-:W-:Y:S02]  /*00e0*/  IMAD.X R18, RZ, RZ, UR5, P0 ;  /* 0x00000005ff127e24 */ /* 0x001fe400080e06ff */
[----:B------:R-:W-:Y:S01]  /*00f0*/  IMAD.MOV.U32 R6, RZ, RZ, R19 ;  /* 0x000000ffff067224 */ /* 0x000fe200078e0013 */
[----:B---3--:R-:W-:Y:S01]  /*0100*/  MOV R4, UR6 ;  /* 0x0000000600047c02 */ /* 0x008fe20008000f00 */
[----:B------:R-:W-:Y:S01]  /*0110*/  IMAD.U32 R5, RZ, RZ, UR7 ;  /* 0x00000007ff057e24 */ /* 0x000fe2000f8e00ff */
[----:B------:R-:W-:Y:S01]  /*0120*/  MOV R7, R18 ;  /* 0x0000001200077202 */ /* 0x000fe20000000f00 */
[----:B-1----:R-:W-:Y:S02]  /*0130*/  IMAD R2, R3, 0x2, R16 ;  /* 0x0000000203027824 */ /* 0x002fe400078e0210 */
[----:B-----5:R-:W-:-:S05]  /*0140*/  IMAD R3, R23, 0x2, R17 ;  /* 0x0000000217037824 */ /* 0x020fca00078e0211 */
[----:B------:R0:W-:Y:S02]  /*0150*/  STL.64 [R1], R2 ;  /* 0x0000000201007387 */ /* 0x0001e40000100a00 */
[----:B------:R-:W-:-:S07]  /*0160*/  LEPC R20, `(.L_x_0) ;  /* 0x000000001014794e */ /* 0x000fce0000000000 */
[----:B0---4-:R-:W-:Y:S05]  /*0170*/  CALL.ABS.NOINC R8 ;  /* 0x0000000008007343 */ /* 0x011fea0003c00000 */
.L_x_0:
[----:B------:R-:W0:Y:S01]  /*0180*/  LDCU UR4, c[0x0][0x398] ;  /* 0x00007300ff0477ac */ /* 0x000e220008000800 */
[----:B------:R-:W1:Y:S01]  /*0190*/  LDC.64 R38, c[0x0][0x358] ;  /* 0x0000d600ff267b82 */ /* 0x000e620000000a00 */
[----:B------:R-:W-:Y:S02]  /*01a0*/  IMAD.MOV.U32 R37, RZ, RZ, RZ ;  /* 0x000000ffff257224 */ /* 0x000fe400078e00ff */
[----:B0-----:R-:W-:-:S05]  /*01b0*/  IMAD.U32 R9, RZ, RZ, UR4 ;  /* 0x00000004ff097e24 */ /* 0x001fca000f8e00ff */
[----:B------:R-:W-:-:S13]  /*01c0*/  ISETP.GE.AND P0, PT, R9, 0x2, PT ;  /* 0x000000020900780c */ /* 0x000fda0003f06270 */
[----:B------:R-:W-:Y:S05]  /*01d0*/  @!P0 BRA `(.L_x_1) ;  /* 0x0000001400a48947 */ /* 0x000fea0003800000 */
[----:B------:R-:W0:Y:S01]  /*01e0*/  S2UR UR5, SR_CgaCtaId ;  /* 0x00000000000579c3 */ /* 0x000e220000008800 */
[----:B------:R-:W-:Y:S01]  /*01f0*/  LEA.HI R0, R9, R9, RZ, 0x1 ;  /* 0x0000000909007211 */ /* 0x000fe200078f08ff */
[----:B------:R-:W-:Y:S01]  /*0200*/  UMOV UR4, 0x400 ;  /* 0x0000040000047882 */ /* 0x000fe20000000000 */
[----:B------:R-:W-:Y:S02]  /*0210*/  HFMA2 R37, -RZ, RZ, 0, 0 ;  /* 0x00000000ff257431 */ /* 0x000fe400000001ff */
[----:B------:R-:W-:Y:S01]  /*0220*/  IMAD.MOV.U32 R30, RZ, RZ, RZ ;  /* 0x000000ffff1e7224 */ /* 0x000fe200078e00ff */
[----:B------:R-:W-:-:S04]  /*0230*/  SHF.R.S32.HI R0, RZ, 0x1, R0 ;  /* 0x00000001ff007819 */ /* 0x000fc80000011400 */
[C---:B------:R-:W-:Y:S01]  /*0240*/  LOP3.LUT R31, R0.reuse, 0x3, RZ, 0xc0, !PT ;  /* 0x00000003001f7812 */ /* 0x040fe200078ec0ff */
[----:B------:R-:W-:-:S05]  /*0250*/  VIADD R3, R0, 0xffffffff ;  /* 0xffffffff00037836 */ /* 0x000fca0000000000 */
[----:B------:R-:W-:Y:S01]  /*0260*/  ISETP.GE.U32.AND P0, PT, R3, 0x3, PT ;  /* 0x000000030300780c */ /* 0x000fe20003f06070 */
[----:B0-----:R-:W-:Y:S02]  /*0270*/  ULEA UR6, UR5, UR4, 0x18 ;  /* 0x0000000405067291 */ /* 0x001fe4000f8ec0ff */
[----:B------:R-:W-:-:S04]  /*0280*/  UIADD3 UR4, UPT, UPT, UR4, 0x10, URZ ;  /* 0x0000001004047890 */ /* 0x000fc8000fffe0ff */
[----:B------:R-:W-:Y:S01]  /*0290*/  ULEA UR4, UR5, UR4, 0x18 ;  /* 0x0000000405047291 */ /* 0x000fe2000f8ec0ff */
[----:B------:R-:W-:-:S05]  /*02a0*/  LEA R34, R16, UR6, 0x3 ;  /* 0x0000000610227c11 */ /* 0x000fca000f8e18ff */
[C---:B------:R-:W-:Y:S01]  /*02b0*/  LEA R33, R17.reuse, UR4, 0x3 ;  /* 0x0000000411217c11 */ /* 0x040fe2000f8e18ff */
[----:B------:R-:W-:Y:S01]  /*02c0*/  IMAD R32, R17, 0x4, R34 ;  /* 0x0000000411207824 */ /* 0x000fe200078e0222 */
[----:B------:R-:W-:Y:S06]  /*02d0*/  @!P0 BRA `(.L_x_2) ;  /* 0x0000001000348947 */ /* 0x000fec0003800000 */
[C---:B------:R-:W-:Y:S01]  /*02e0*/  IADD3 R5, PT, PT, R17.reuse, 0x4, RZ ;  /* 0x0000000411057810 */ /* 0x040fe20007ffe0ff */
[C---:B------:R-:W-:Y:S01]  /*02f0*/  VIADD R7, R17.reuse, 0x2 ;  /* 0x0000000211077836 */ /* 0x040fe20000000000 */
[----:B------:R-:W-:Y:S01]  /*0300*/  LOP3.LUT R30, R0, 0x3ffffffc, RZ, 0xc0, !PT ;  /* 0x3ffffffc001e7812 */ /* 0x000fe200078ec0ff */
[C---:B------:R-:W-:Y:S02]  /*0310*/  VIADD R3, R17.reuse, 0x6 ;  /* 0x0000000611037836 */ /* 0x040fe40000000000 */
[-CC-:B------:R-:W-:Y:S02]  /*0320*/  IMAD R22, R17, R9.reuse, R16.reuse ;  /* 0x0000000911167224 */ /* 0x180fe400078e0210 */
[-CC-:B------:R-:W-:Y:S02]  /*0330*/  IMAD R0, R7, R9.reuse, R16.reuse ;  /* 0x0000000907007224 */ /* 0x180fe400078e0210 */
[-CC-:B------:R-:W-:Y:S01]  /*0340*/  IMAD R28, R3, R9.reuse, R16.reuse ;  /* 0x00000009031c7224 */ /* 0x180fe200078e0210 */
[----:B------:R-:W-:Y:S01]  /*0350*/  LEA R22, R23, R22, 0x1 ;  /* 0x0000001617167211 */ /* 0x000fe200078e08ff */
[-C--:B------:R-:W-:Y:S01]  /*0360*/  IMAD R26, R5, R9.reuse, R16 ;  /* 0x00000009051a7224 */ /* 0x080fe200078e0210 */
[----:B------:R-:W-:Y:S01]  /*0370*/  LEA R27, R23, R0, 0x1 ;  /* 0x00000000171b7211 */ /* 0x000fe200078e08ff */
[----:B------:R-:W-:-:S02]  /*0380*/  IMAD R25, R2, R9, R17 ;  /* 0x0000000902197224 */ /* 0x000fc400078e0211 */
[----:B------:R-:W-:Y:S02]  /*0390*/  IMAD.MOV.U32 R37, RZ, RZ, RZ ;  /* 0x000000ffff257224 */ /* 0x000fe400078e00ff */
[----:B------:R-:W-:Y:S02]  /*03a0*/  IMAD.MOV.U32 R24, RZ, RZ, R17 ;  /* 0x000000ffff187224 */ /* 0x000fe400078e0011 */
[----:B------:R-:W-:Y:S02]  /*03b0*/  IMAD.MOV R29, RZ, RZ, -R30 ;  /* 0x000000ffff1d7224 */ /* 0x000fe400078e0a1e */
[C---:B------:R-:W-:Y:S02]  /*03c0*/  IMAD R28, R23.reuse, 0x2, R28 ;  /* 0x00000002171c7824 */ /* 0x040fe400078e021c */
[----:B------:R-:W-:-:S07]  /*03d0*/  IMAD R26, R23, 0x2, R26 ;  /* 0x00000002171a7824 */ /* 0x000fce00078e021a */
.L_x_15:
[----:B------:R-:W-:Y:S01]  /*03e0*/  IMAD R35, R23, 0x2, R16 ;  /* 0x0000000217237824 */ /* 0x000fe200078e0210 */
[----:B------:R-:W0:Y:S01]  /*03f0*/  LDC.64 R40, c[0x0][0x380] ;  /* 0x0000e000ff287b82 */ /* 0x000e220000000a00 */
[----:B------:R-:W-:Y:S02]  /*0400*/  IMAD.MOV.U32 R3, RZ, RZ, RZ ;  /* 0x000000ffff037224 */ /* 0x000fe400078e00ff */
[----:B------:R-:W-:Y:S01]  /*0410*/  IMAD.MOV.U32 R13, RZ, RZ, RZ ;  /* 0x000000ffff0d7224 */ /* 0x000fe200078e00ff */
[----:B------:R-:W-:-:S04]  /*0420*/  ISETP.GE.U32.AND P0, PT, R35, UR37, PT ;  /* 0x0000002523007c0c */ /* 0x000fc8000bf06070 */
[C---:B------:R-:W-:Y:S02]  /*0430*/  ISETP.GE.OR P1, PT, R24.reuse, UR37, P0 ;  /* 0x0000002518007c0c */ /* 0x040fe40008726670 */
[----:B------:R-:W-:Y:S02]  /*0440*/  P2R R0, PR, RZ, 0x1 ;  /* 0x00000001ff007803 */ /* 0x000fe40000000000 */
[----:B------:R-:W-:-:S04]  /*0450*/  ISETP.GE.AND P0, PT, R24, UR37, PT ;  /* 0x0000002518007c0c */ /* 0x000fc8000bf06270 */
[----:B------:R-:W-:-:S05]  /*0460*/  ISETP.GE.U32.OR P0, PT, R2, UR37, P0 ;  /* 0x0000002502007c0c */ /* 0x000fca0008706470 */
[----:B------:R-:W2:Y:S01]  /*0470*/  @!P1 LDC.64 R10, c[0x0][0x388] ;  /* 0x0000e200ff0a9b82 */ /* 0x000ea20000000a00 */
[----:B-1----:R-:W-:Y:S02]  /*0480*/  @!P1 R2UR UR6, R38 ;  /* 0x00000000260692ca */ /* 0x002fe400000e0000 */
[----:B------:R-:W-:Y:S01]  /*0490*/  @!P1 R2UR UR7, R39 ;  /* 0x00000000270792ca */ /* 0x000fe200000e0000 */
[----:B0-----:R-:W-:-:S04]  /*04a0*/  IMAD.WIDE R40, R25, 0x4, R40 ;  /* 0x0000000419287825 */ /* 0x001fc800078e0228 */
[----:B------:R-:W-:Y:S02]  /*04b0*/  @!P0 R2UR UR4, R38 ;  /* 0x00000000260482ca */ /* 0x000fe400000e0000 */
[----:B------:R-:W-:-:S13]  /*04c0*/  @!P0 R2UR UR5, R39 ;  /* 0x00000000270582ca */ /* 0x000fda00000e0000 */
[----:B------:R-:W3:Y:S01]  /*04d0*/  @!P0 LDG.E R3, desc[UR4][R40.64] ;  /* 0x0000000428038981 */ /* 0x000ee2000c1e1900 */
[----:B--2---:R-:W-:Y:S01]  /*04e0*/  @!P1 IMAD.WIDE.U32 R10, R22, 0x4, R10 ;  /* 0x00000004160a9825 */ /* 0x004fe200078e000a */
[----:B------:R-:W-:Y:S01]  /*04f0*/  MOV R8, 0x0 ;  /* 0x0000000000087802 */ /* 0x000fe20000000f00 */
[----:B------:R-:W0:Y:S03]  /*0500*/  LDCU.64 UR4, c[0x4][0x10] ;  /* 0x01000200ff0477ac */ /* 0x000e260008000a00 */
[----:B------:R-:W2:Y:S01]  /*0510*/  @!P1 LDG.E R13, desc[UR6][R10.64] ;  /* 0x000000060a0d9981 */ /* 0x000ea2000c1e1900 */
[----:B------:R-:W-:Y:S01]  /*0520*/  LEA R42, R16, R33, 0x2 ;  /* 0x00000021102a7211 */ /* 0x000fe200078e10ff */
[----:B------:R-:W1:Y:S02]  /*0530*/  LDC.64 R8, c[0x4][R8] ;  /* 0x0100000008087b82 */ /* 0x000e640000000a00 */
[----:B------:R4:W-:Y:S01]  /*0540*/  STL.64 [R1], R16 ;  /* 0x0000001001007387 */ /* 0x0009e20000100a00 */
[----:B------:R-:W-:Y:S01]  /*0550*/  IMAD.MOV.U32 R6, RZ, RZ, R19 ;  /* 0x000000ffff067224 */ /* 0x000fe200078e0013 */
[----:B------:R-:W-:Y:S01]  /*0560*/  MOV R7, R18 ;  /* 0x0000001200077202 */ /* 0x000fe20000000f00 */
[----:B0-----:R-:W-:-:S02]  /*0570*/  IMAD.U32 R4, RZ, RZ, UR4 ;  /* 0x00000004ff047e24 */ /* 0x001fc4000f8e00ff */
[----:B------:R-:W-:Y:S01]  /*0580*/  IMAD.U32 R5, RZ, RZ, UR5 ;  /* 0x00000005ff057e24 */ /* 0x000fe2000f8e00ff */
[----:B---3--:R4:W-:Y:S04]  /*0590*/  STS [R32], R3 ;  /* 0x0000000320007388 */ /* 0x0089e80000000800 */
[----:B-12---:R4:W-:Y:S02]  /*05a0*/  STS [R42], R13 ;  /* 0x0000000d2a007388 */ /* 0x0069e40000000800 */
[----:B------:R-:W-:-:S07]  /*05b0*/  LEPC R20, `(.L_x_3) ;  /* 0x000000001014794e */ /* 0x000fce0000000000 */
[----:B----4-:R-:W-:Y:S05]  /*05c0*/  CALL.ABS.NOINC R8 ;  /* 0x0000000008007343 */ /* 0x010fea0003c00000 */
.L_x_3:
[----:B------:R-:W0:Y:S01]  /*05d0*/  LDS R10, [R42] ;  /* 0x000000002a0a7984 */ /* 0x000e220000000800 */
[----:B------:R-:W-:Y:S01]  /*05e0*/  MOV R36, 0x0 ;  /* 0x0000000000247802 */ /* 0x000fe20000000f00 */
[----:B------:R-:W1:Y:S01]  /*05f0*/  LDCU.64 UR4, c[0x4][0x18] ;  /* 0x01000300ff0477ac */ /* 0x000e620008000a00 */
[----:B------:R-:W-:Y:S01]  /*0600*/  IMAD.MOV.U32 R6, RZ, RZ, R19 ;  /* 0x000000ffff067224 */ /* 0x000fe200078e0013 */
[----:B------:R-:W2:Y:S01]  /*0610*/  LDS R8, [R32] ;  /* 0x0000000020087984 */ /* 0x000ea20000000800 */
[----:B------:R3:W4:Y:S01]  /*0620*/  LDC.64 R12, c[0x4][R36] ;  /* 0x01000000240c7b82 */ /* 0x0007220000000a00 */
[----:B------:R-:W-:Y:S01]  /*0630*/  MOV R7, R18 ;  /* 0x0000001200077202 */ /* 0x000fe20000000f00 */
[----:B-1----:R-:W-:Y:S02]  /*0640*/  IMAD.U32 R4, RZ, RZ, UR4 ;  /* 0x00000004ff047e24 */ /* 0x002fe4000f8e00ff */
[----:B------:R-:W-:Y:S01]  /*0650*/  IMAD.U32 R5, RZ, RZ, UR5 ;  /* 0x00000005ff057e24 */ /* 0x000fe2000f8e00ff */
[----:B0-----:R-:W-:Y:S08]  /*0660*/  F2F.F64.F32 R10, R10 ;  /* 0x0000000a000a7310 */ /* 0x001ff00000201800 */
[----:B--2---:R-:W0:Y:S02]  /*0670*/  F2F.F64.F32 R8, R8 ;  /* 0x0000000800087310 */ /* 0x004e240000201800 */
[----:B0---4-:R3:W-:Y:S02]  /*0680*/  STL.128 [R1], R8 ;  /* 0x0000000801007387 */ /* 0x0117e40000100c00 */
[----:B------:R-:W-:-:S07]  /*0690*/  LEPC R20, `(.L_x_4) ;  /* 0x000000001014794e */ /* 0x000fce0000000000 */
[----:B---3--:R-:W-:Y:S05]  /*06a0*/  CALL.ABS.NOINC R12 ;  /* 0x000000000c007343 */ /* 0x008fea0003c00000 */
.L_x_4:
[----:B------:R-:W-:Y:S05]  /*06b0*/  WARPSYNC.ALL ;  /* 0x0000000000007948 */ /* 0x000fea0003800000 */
[----:B------:R-:W-:Y:S08]  /*06c0*/  BAR.SYNC.DEFER_BLOCKING 0x0 ;  /* 0x0000000000007b1d */ /* 0x000ff00000010000 */
[----:B------:R0:W1:Y:S01]  /*06d0*/  LDC.64 R8, c[0x4][R36] ;  /* 0x0100000024087b82 */ /* 0x0000620000000a00 */
[----:B------:R-:W2:Y:S01]  /*06e0*/  LDCU.64 UR4, c[0x4][0x20] ;  /* 0x01000400ff0477ac */ /* 0x000ea20008000a00 */
[----:B------:R-:W-:Y:S04]  /*06f0*/  LDS.64 R4, [R34] ;  /* 0x0000000022047984 */ /* 0x000fe80000000a00 */
[----:B------:R-:W3:Y:S02]  /*0700*/  LDS.64 R6, [R33] ;  /* 0x0000000021067984 */ /* 0x000ee40000000a00 */
[----:B---3--:R-:W-:Y:S01]  /*0710*/  FFMA R4, R4, R6, R37 ;  /* 0x0000000604047223 */ /* 0x008fe20000000025 */
[----:B------:R-:W-:-:S03]  /*0720*/  IMAD.MOV.U32 R6, RZ, RZ, R19 ;  /* 0x000000ffff067224 */ /* 0x000fc600078e0013 */
[----:B------:R-:W-:Y:S01]  /*0730*/  FFMA R37, R5, R7, R4 ;  /* 0x0000000705257223 */ /* 0x000fe20000000004 */
[----:B--2---:R-:W-:Y:S01]  /*0740*/  IMAD.U32 R4, RZ, RZ, UR4 ;  /* 0x00000004ff047e24 */ /* 0x004fe2000f8e00ff */
[----:B------:R-:W-:Y:S01]  /*0750*/  MOV R7, R18 ;  /* 0x0000001200077202 */ /* 0x000fe20000000f00 */
[----:B------:R-:W-:Y:S01]  /*0760*/  IMAD.U32 R5, RZ, RZ, UR5 ;  /* 0x00000005ff057e24 */ /* 0x000fe2000f8e00ff */
[----:B------:R-:W2:Y:S02]  /*0770*/  F2F.F64.F32 R10, R37 ;  /* 0x00000025000a7310 */ /* 0x000ea40000201800 */
[----:B-12---:R0:W-:Y:S04]  /*0780*/  STL.64 [R1], R10 ;  /* 0x0000000a01007387 */ /* 0x0061e80000100a00 */
[----:B------:R-:W-:-:S07]  /*0790*/  LEPC R20, `(.L_x_5) ;  /* 0x000000001014794e */ /* 0x000fce0000000000 */
[----:B0-----:R-:W-:Y:S05]  /*07a0*/  CALL.ABS.NOINC R8 ;  /* 0x0000000008007343 */ /* 0x001fea0003c00000 */
.L_x_5:
[----:B------:R-:W-:Y:S01]  /*07b0*/  VIADD R0, R24, 0x2 ;  /* 0x0000000218007836 */ /* 0x000fe20000000000 */
[----:B------:R-:W-:Y:S01]  /*07c0*/  ISETP.GE.U32.AND P6, PT, R35, UR37, PT ;  /* 0x0000002523007c0c */ /* 0x000fe2000bfc6070 */
[----:B------:R-:W-:Y:S05]  /*07d0*/  WARPSYNC.ALL ;  /* 0x0000000000007948 */ /* 0x000fea0003800000 */
[C---:B------:R-:W-:Y:S01]  /*07e0*/  ISETP.GE.OR P1, PT, R0.reuse, UR37, P6 ;  /* 0x0000002500007c0c */ /* 0x040fe2000b726670 */
[----:B------:R-:W-:Y:S01]  /*07f0*/  BAR.SYNC.DEFER_BLOCKING 0x0 ;  /* 0x0000000000007b1d */ /* 0x000fe20000010000 */
[----:B------:R-:W-:Y:S01]  /*0800*/  ISETP.GE.AND P0, PT, R0, UR37, PT ;  /* 0x0000002500007c0c */ /* 0x000fe2000bf06270 */
[----:B------:R-:W-:-:S02]  /*0810*/  IMAD.MOV.U32 R3, RZ, RZ, RZ ;  /* 0x000000ffff037224 */ /* 0x000fc400078e00ff */
[----:B------:R-:W-:Y:S01]  /*0820*/  IMAD.MOV.U32 R13, RZ, RZ, RZ ;  /* 0x000000ffff0d7224 */ /* 0x000fe200078e00ff */
[----:B------:R-:W-:-:S07]  /*0830*/  ISETP.GE.U32.OR P0, PT, R2, UR37, P0 ;  /* 0x0000002502007c0c */ /* 0x000fce0008706470 */
[----:B------:R-:W0:Y:S01]  /*0840*/  @!P1 LDC.64 R10, c[0x0][0x388] ;  /* 0x0000e200ff0a9b82 */ /* 0x000e220000000a00 */
[----:B------:R-:W-:Y:S02]  /*0850*/  @!P1 R2UR UR6, R38 ;  /* 0x00000000260692ca */ /* 0x000fe400000e0000 */
[----:B------:R-:W-:-:S03]  /*0860*/  @!P1 R2UR UR7, R39 ;  /* 0x00000000270792ca */ /* 0x000fc600000e0000 */
[----:B------:R-:W-:Y:S02]  /*0870*/  @!P0 R2UR UR4, R38 ;  /* 0x00000000260482ca */ /* 0x000fe400000e0000 */
[----:B------:R-:W-:-:S13]  /*0880*/  @!P0 R2UR UR5, R39 ;  /* 0x00000000270582ca */ /* 0x000fda00000e0000 */
[----:B------:R-:W2:Y:S01]  /*0890*/  @!P0 LDG.E R3, desc[UR4][R40.64+0x8] ;  /* 0x0000080428038981 */ /* 0x000ea2000c1e1900 */
[----:B------:R-:W-:Y:S01]  /*08a0*/  MOV R8, 0x0 ;  /* 0x0000000000087802 */ /* 0x000fe20000000f00 */
[----:B------:R-:W1:Y:S01]  /*08b0*/  LDCU.64 UR4, c[0x4][0x10] ;  /* 0x01000200ff0477ac */ /* 0x000e620008000a00 */
[----:B0-----:R-:W-:-:S05]  /*08c0*/  @!P1 IMAD.WIDE.U32 R10, R27, 0x4, R10 ;  /* 0x000000041b0a9825 */ /* 0x001fca00078e000a */
[----:B------:R-:W3:Y:S01]  /*08d0*/  @!P1 LDG.E R13, desc[UR6][R10.64] ;  /* 0x000000060a0d9981 */ /* 0x000ee2000c1e1900 */
[----:B------:R-:W-:Y:S01]  /*08e0*/  LEA R42, R16, R33, 0x2 ;  /* 0x00000021102a7211 */ /* 0x000fe200078e10ff */
[----:B------:R-:W0:Y:S02]  /*08f0*/  LDC.64 R8, c[0x4][R8] ;  /* 0x0100000008087b82 */ /* 0x000e240000000a00 */
[----:B------:R4:W-:Y:S01]  /*0900*/  STL.64 [R1], R16 ;  /* 0x0000001001007387 */ /* 0x0009e20000100a00 */
[----:B------:R-:W-:Y:S01]  /*0910*/  IMAD.MOV.U32 R6, RZ, RZ, R19 ;  /* 0x000000ffff067224 */ /* 0x000fe200078e0013 */
[----:B------:R-:W-:Y:S01]  /*0920*/  MOV R7, R18 ;  /* 0x0000001200077202 */ /* 0x000fe20000000f00 */
[----:B-1----:R-:W-:Y:S02]  /*0930*/  IMAD.U32 R4, RZ, RZ, UR4 ;  /* 0x00000004ff047e24 */ /* 0x002fe4000f8e00ff */
[----:B------:R-:W-:Y:S01]  /*0940*/  IMAD.U32 R5, RZ, RZ, UR5 ;  /* 0x00000005ff057e24 */ /* 0x000fe2000f8e00ff */
[----:B--2---:R4:W-:Y:S04]  /*0950*/  STS [R32], R3 ;  /* 0x0000000320007388 */ /* 0x0049e80000000800 */
[----:B0--3--:R4:W-:Y:S02]  /*0960*/  STS [R42], R13 ;  /* 0x0000000d2a007388 */ /* 0x0099e40000000800 */
[----:B------:R-:W-:-:S07]  /*0970*/  LEPC R20, `(.L_x_6) ;  /* 0x000000001014794e */ /* 0x000fce0000000000 */
[----:B----4-:R-:W-:Y:S05]  /*0980*/  CALL.ABS.NOINC R8 ;  /* 0x0000000008007343 */ /* 0x010fea0003c00000 */
.L_x_6:
        /* <DEDUP_REMOVED lines=14> */
.L_x_7:
        /* <DEDUP_REMOVED lines=16> */
.L_x_8:
        /* <DEDUP_REMOVED lines=30> */
.L_x_9:
        /* <DEDUP_REMOVED lines=14> */
.L_x_10:
        /* <DEDUP_REMOVED lines=16> */
.L_x_11:
        /* <DEDUP_REMOVED lines=30> */
.L_x_12:
        /* <DEDUP_REMOVED lines=14> */
.L_x_13:
[----:B------:R-:W-:Y:S05]  /*11f0*/  WARPSYNC.ALL ;  /* 0x0000000000007948 */ /* 0x000fea0003800000 */
[----:B------:R-:W-:Y:S08]  /*1200*/  BAR.SYNC.DEFER_BLOCKING 0x0 ;  /* 0x0000000000007b1d */ /* 0x000ff00000010000 */
[----:B------:R0:W1:Y:S01]  /*1210*/  LDC.64 R8, c[0x4][R35] ;  /* 0x0100000023087b82 */ /* 0x0000620000000a00 */
[----:B------:R-:W2:Y:S01]  /*1220*/  LDCU.64 UR4, c[0x4][0x20] ;  /* 0x01000400ff0477ac */ /* 0x000ea20008000a00 */
[----:B------:R-:W-:Y:S04]  /*1230*/  LDS.64 R4, [R34] ;  /* 0x0000000022047984 */ /* 0x000fe80000000a00 */
[----:B------:R-:W3:Y:S02]  /*1240*/  LDS.64 R6, [R33] ;  /* 0x0000000021067984 */ /* 0x000ee40000000a00 */
[----:B---3--:R-:W-:Y:S01]  /*1250*/  FFMA R4, R4, R6, R37 ;  /* 0x0000000604047223 */ /* 0x008fe20000000025 */
[----:B------:R-:W-:-:S03]  /*1260*/  MOV R6, R19 ;  /* 0x0000001300067202 */ /* 0x000fc60000000f00 */
[----:B------:R-:W-:Y:S01]  /*1270*/  FFMA R37, R5, R7, R4 ;  /* 0x0000000705257223 */ /* 0x000fe20000000004 */
[----:B--2---:R-:W-:Y:S02]  /*1280*/  IMAD.U32 R4, RZ, RZ, UR4 ;  /* 0x00000004ff047e24 */ /* 0x004fe4000f8e00ff */
[----:B------:R-:W-:Y:S01]  /*1290*/  IMAD.U32 R5, RZ, RZ, UR5 ;  /* 0x00000005ff057e24 */ /* 0x000fe2000f8e00ff */
[----:B------:R-:W2:Y:S01]  /*12a0*/  F2F.F64.F32 R10, R37 ;  /* 0x00000025000a7310 */ /* 0x000ea20000201800 */
[----:B------:R-:W-:Y:S01]  /*12b0*/  IMAD.MOV.U32 R7, RZ, RZ, R18 ;  /* 0x000000ffff077224 */ /* 0x000fe200078e0012 */
[----:B-12---:R0:W-:Y:S06]  /*12c0*/  STL.64 [R1], R10 ;  /* 0x0000000a01007387 */ /* 0x0061ec0000100a00 */
[----:B------:R-:W-:-:S07]  /*12d0*/  LEPC R20, `(.L_x_14) ;  /* 0x000000001014794e */ /* 0x000fce0000000000 */
[----:B0-----:R-:W-:Y:S05]  /*12e0*/  CALL.ABS.NOINC R8 ;  /* 0x0000000008007343 */ /* 0x001fea0003c00000 */
.L_x_14:
[----:B------:R-:W-:Y:S01]  /*12f0*/  VIADD R29, R29, 0x4 ;  /* 0x000000041d1d7836 */ /* 0x000fe20000000000 */
[----:B------:R-:W-:Y:S01]  /*1300*/  MOV R9, UR37 ;  /* 0x0000002500097c02 */ /* 0x000fe20008000f00 */
[----:B------:R-:W-:Y:S05]  /*1310*/  WARPSYNC.ALL ;  /* 0x0000000000007948 */ /* 0x000fea0003800000 */
[----:B------:R-:W-:Y:S01]  /*1320*/  BAR.SYNC.DEFER_BLOCKING 0x0 ;  /* 0x0000000000007b1d */ /* 0x000fe20000010000 */
[----:B------:R-:W-:Y:S01]  /*1330*/  ISETP.NE.AND P0, PT, R29, RZ, PT ;  /* 0x000000ff1d00720c */ /* 0x000fe20003f05270 */
[----:B------:R-:W-:Y:S01]  /*1340*/  VIADD R24, R24, 0x8 ;  /* 0x0000000818187836 */ /* 0x000fe20000000000 */
[----:B------:R-:W-:Y:S01]  /*1350*/  LEA R28, R9, R28, 0x3 ;  /* 0x0000001c091c7211 */ /* 0x000fe200078e18ff */
[----:B------:R-:W-:Y:S01]  /*1360*/  VIADD R25, R25, 0x8 ;  /* 0x0000000819197836 */ /* 0x000fe20000000000 */
[C---:B------:R-:W-:Y:S01]  /*1370*/  LEA R22, R9.reuse, R22, 0x3 ;  /* 0x0000001609167211 */ /* 0x040fe200078e18ff */
[----:B------:R-:W-:-:S02]  /*1380*/  IMAD R26, R9, 0x8, R26 ;  /* 0x00000008091a7824 */ /* 0x000fc400078e021a */
[----:B------:R-:W-:-:S06]  /*1390*/  IMAD R27, R9, 0x8, R27 ;  /* 0x00000008091b7824 */ /* 0x000fcc00078e021b */
[----:B------:R-:W-:Y:S05]  /*13a0*/  @P0 BRA `(.L_x_15) ;  /* 0xfffffff0000c0947 */ /* 0x000fea000383ffff */
.L_x_2:
[----:B------:R-:W-:-:S13]  /*13b0*/  ISETP.NE.AND P0, PT, R31, RZ, PT ;  /* 0x000000ff1f00720c */ /* 0x000fda0003f05270 */
[----:B------:R-:W-:Y:S05]  /*13c0*/  @!P0 BRA `(.L_x_1) ;  /* 0x0000000400288947 */ /* 0x000fea0003800000 */
[----:B------:R-:W-:Y:S02]  /*13d0*/  IMAD R25, R30, 0x2, R17 ;  /* 0x000000021e197824 */ /* 0x000fe400078e0211 */
[----:B------:R-:W-:Y:S02]  /*13e0*/  IMAD.MOV R31, RZ, RZ, -R31 ;  /* 0x000000ffff1f7224 */ /* 0x000fe400078e0a1f */
[-C--:B------:R-:W-:Y:S02]  /*13f0*/  IMAD R24, R25, R9.reuse, R16 ;  /* 0x0000000919187224 */ /* 0x080fe400078e0210 */
[----:B------:R-:W-:-:S03]  /*1400*/  IMAD R26, R2, R9, R25 ;  /* 0x00000009021a7224 */ /* 0x000fc600078e0219 */
[----:B------:R-:W-:-:S07]  /*1410*/  LEA R24, R23, R24, 0x1 ;  /* 0x0000001817187211 */ /* 0x000fce00078e08ff */
.L_x_19:
[----:B------:R-:W-:Y:S01]  /*1420*/  IMAD R0, R23, 0x2, R16 ;  /* 0x0000000217007824 */ /* 0x000fe200078e0210 */
[----:B------:R-:W-:Y:S01]  /*1430*/  ISETP.GE.AND P0, PT, R25, UR36, PT ;  /* 0x0000002419007c0c */ /* 0x000fe2000bf06270 */
[----:B------:R-:W0:Y:S01]  /*1440*/  LDC.64 R4, c[0x0][0x380] ;  /* 0x0000e000ff047b82 */ /* 0x000e220000000a00 */
[----:B------:R-:W-:Y:S02]  /*1450*/  IMAD.MOV.U32 R3, RZ, RZ, RZ ;  /* 0x000000ffff037224 */ /* 0x000fe400078e00ff */
[----:B------:R-:W-:Y:S01]  /*1460*/  ISETP.GE.U32.OR P1, PT, R0, UR36, P0 ;  /* 0x0000002400007c0c */ /* 0x000fe20008726470 */
[----:B------:R-:W-:Y:S01]  /*1470*/  HFMA2 R0, -RZ, RZ, 0, 0 ;  /* 0x00000000ff007431 */ /* 0x000fe200000001ff */
[----:B------:R-:W-:-:S11]  /*1480*/  ISETP.GE.U32.OR P0, PT, R2, UR36, P0 ;  /* 0x0000002402007c0c */ /* 0x000fd60008706470 */
[----:B------:R-:W2:Y:S01]  /*1490*/  @!P1 LDC.64 R6, c[0x0][0x388] ;  /* 0x0000e200ff069b82 */ /* 0x000ea20000000a00 */
[C---:B-1----:R-:W-:Y:S02]  /*14a0*/  @!P1 R2UR UR6, R38.reuse ;  /* 0x00000000260692ca */ /* 0x042fe400000e0000 */
[----:B------:R-:W-:Y:S02]  /*14b0*/  @!P0 R2UR UR4, R38 ;  /* 0x00000000260482ca */ /* 0x000fe400000e0000 */
[C---:B------:R-:W-:Y:S02]  /*14c0*/  @!P0 R2UR UR5, R39.reuse ;  /* 0x00000000270582ca */ /* 0x040fe400000e0000 */
[----:B------:R-:W-:Y:S01]  /*14d0*/  @!P1 R2UR UR7, R39 ;  /* 0x00000000270792ca */ /* 0x000fe200000e0000 */
[----:B0-----:R-:W-:-:S10]  /*14e0*/  IMAD.WIDE R4, R26, 0x4, R4 ;  /* 0x000000041a047825 */ /* 0x001fd400078e0204 */
[----:B------:R0:W3:Y:S01]  /*14f0*/  @!P0 LDG.E R3, desc[UR4][R4.64] ;  /* 0x0000000404038981 */ /* 0x0000e2000c1e1900 */
[----:B------:R-:W-:Y:S01]  /*1500*/  MOV R22, 0x0 ;  /* 0x0000000000167802 */ /* 0x000fe20000000f00 */
[----:B------:R-:W0:Y:S01]  /*1510*/  LDCU.64 UR4, c[0x4][0x10] ;  /* 0x01000200ff0477ac */ /* 0x000e220008000a00 */
[----:B--2---:R-:W-:-:S05]  /*1520*/  @!P1 IMAD.WIDE.U32 R6, R24, 0x4, R6 ;  /* 0x0000000418069825 */ /* 0x004fca00078e0006 */
[----:B------:R1:W2:Y:S01]  /*1530*/  @!P1 LDG.E R0, desc[UR6][R6.64] ;  /* 0x0000000606009981 */ /* 0x0002a2000c1e1900 */
[----:B------:R4:W2:Y:S03]  /*1540*/  LDC.64 R8, c[0x4][R22] ;  /* 0x0100000016087b82 */ /* 0x0008a60000000a00 */
[----:B------:R-:W-:Y:S01]  /*1550*/  STL.64 [R1], R16 ;  /* 0x0000001001007387 */ /* 0x000fe20000100a00 */
[----:B------:R-:W-:Y:S02]  /*1560*/  VIADD R31, R31, 0x1 ;  /* 0x000000011f1f7836 */ /* 0x000fe40000000000 */
[----:B------:R-:W-:-:S03]  /*1570*/  IMAD R27, R16, 0x4, R33 ;  /* 0x00000004101b7824 */ /* 0x000fc600078e0221 */
[----:B------:R-:W-:Y:S01]  /*1580*/  ISETP.NE.AND P0, PT, R31, RZ, PT ;  /* 0x000000ff1f00720c */ /* 0x000fe20003f05270 */
[----:B0-----:R-:W-:Y:S01]  /*1590*/  IMAD.U32 R5, RZ, RZ, UR5 ;  /* 0x00000005ff057e24 */ /* 0x001fe2000f8e00ff */
[----:B------:R-:W-:Y:S01]  /*15a0*/  MOV R4, UR4 ;  /* 0x0000000400047c02 */ /* 0x000fe20008000f00 */
[----:B-1----:R-:W-:Y:S01]  /*15b0*/  IMAD.MOV.U32 R6, RZ, RZ, R19 ;  /* 0x000000ffff067224 */ /* 0x002fe200078e0013 */
[----:B------:R-:W-:Y:S01]  /*15c0*/  MOV R7, R18 ;  /* 0x0000001200077202 */ /* 0x000fe20000000f00 */
[----:B---3--:R-:W-:Y:S04]  /*15d0*/  STS [R32], R3 ;  /* 0x0000000320007388 */ /* 0x008fe80000000800 */
[----:B--2---:R0:W-:Y:S02]  /*15e0*/  STS [R27], R0 ;  /* 0x000000001b007388 */ /* 0x0041e40000000800 */
[----:B0---4-:R-:W-:-:S07]  /*15f0*/  P2R R0, PR, RZ, 0x1 ;  /* 0x00000001ff007803 */ /* 0x011fce0000000000 */
[----:B------:R-:W-:-:S07]  /*1600*/  LEPC R20, `(.L_x_16) ;  /* 0x000000001014794e */ /* 0x000fce0000000000 */
[----:B------:R-:W-:Y:S05]  /*1610*/  CALL.ABS.NOINC R8 ;  /* 0x0000000008007343 */ /* 0x000fea0003c00000 */
.L_x_16:
[----:B------:R-:W0:Y:S01]  /*1620*/  LDS R10, [R27] ;  /* 0x000000001b0a7984 */ /* 0x000e220000000800 */
[----:B------:R1:W2:Y:S01]  /*1630*/  LDC.64 R12, c[0x4][R22] ;  /* 0x01000000160c7b82 */ /* 0x0002a20000000a00 */
[----:B------:R-:W3:Y:S01]  /*1640*/  LDCU.64 UR4, c[0x4][0x18] ;  /* 0x01000300ff0477ac */ /* 0x000ee20008000a00 */
[----:B------:R-:W-:Y:S01]  /*1650*/  MOV R6, R19 ;  /* 0x0000001300067202 */ /* 0x000fe20000000f00 */
[----:B------:R-:W4:Y:S01]  /*1660*/  LDS R8, [R32] ;  /* 0x0000000020087984 */ /* 0x000f220000000800 */
[----:B------:R-:W-:Y:S02]  /*1670*/  IMAD.MOV.U32 R7, RZ, RZ, R18 ;  /* 0x000000ffff077224 */ /* 0x000fe400078e0012 */
[----:B---3--:R-:W-:Y:S02]  /*1680*/  IMAD.U32 R4, RZ, RZ, UR4 ;  /* 0x00000004ff047e24 */ /* 0x008fe4000f8e00ff */
[----:B------:R-:W-:Y:S01]  /*1690*/  IMAD.U32 R5, RZ, RZ, UR5 ;  /* 0x00000005ff057e24 */ /* 0x000fe2000f8e00ff */
[----:B0-----:R-:W-:Y:S08]  /*16a0*/  F2F.F64.F32 R10, R10 ;  /* 0x0000000a000a7310 */ /* 0x001ff00000201800 */
[----:B----4-:R-:W0:Y:S02]  /*16b0*/  F2F.F64.F32 R8, R8 ;  /* 0x0000000800087310 */ /* 0x010e240000201800 */
[----:B0-2---:R1:W-:Y:S02]  /*16c0*/  STL.128 [R1], R8 ;  /* 0x0000000801007387 */ /* 0x0053e40000100c00 */
[----:B------:R-:W-:-:S07]  /*16d0*/  LEPC R20, `(.L_x_17) ;  /* 0x000000001014794e */ /* 0x000fce0000000000 */
[----:B-1----:R-:W-:Y:S05]  /*16e0*/  CALL.ABS.NOINC R12 ;  /* 0x000000000c007343 */ /* 0x002fea0003c00000 */
.L_x_17:
        /* <DEDUP_REMOVED lines=10> */
[----:B------:R-:W-:Y:S01]  /*1790*/  MOV R5, UR5 ;  /* 0x0000000500057c02 */ /* 0x000fe20008000f00 */
[----:B------:R-:W-:Y:S01]  /*17a0*/  IMAD.MOV.U32 R7, RZ, RZ, R18 ;  /* 0x000000ffff077224 */ /* 0x000fe200078e0012 */
[----:B------:R-:W2:Y:S02]  /*17b0*/  F2F.F64.F32 R10, R37 ;  /* 0x00000025000a7310 */ /* 0x000ea40000201800 */
[----:B-12---:R0:W-:Y:S04]  /*17c0*/  STL.64 [R1], R10 ;  /* 0x0000000a01007387 */ /* 0x0061e80000100a00 */
[----:B------:R-:W-:-:S07]  /*17d0*/  LEPC R20, `(.L_x_18) ;  /* 0x000000001014794e */ /* 0x000fce0000000000 */
[----:B0-----:R-:W-:Y:S05]  /*17e0*/  CALL.ABS.NOINC R8 ;  /* 0x0000000008007343 */ /* 0x001fea0003c00000 */
.L_x_18:
[----:B------:R-:W-:Y:S01]  /*17f0*/  ISETP.NE.AND P6, PT, R31, RZ, PT ;  /* 0x000000ff1f00720c */ /* 0x000fe20003fc5270 */
[----:B------:R-:W-:Y:S05]  /*1800*/  WARPSYNC.ALL ;  /* 0x0000000000007948 */ /* 0x000fea0003800000 */
[----:B------:R-:W-:Y:S01]  /*1810*/  MOV R9, UR36 ;  /* 0x0000002400097c02 */ /* 0x000fe20008000f00 */
[----:B------:R-:W-:Y:S01]  /*1820*/  BAR.SYNC.DEFER_BLOCKING 0x0 ;  /* 0x0000000000007b1d */ /* 0x000fe20000010000 */
[----:B------:R-:W-:Y:S02]  /*1830*/  VIADD R26, R26, 0x2 ;  /* 0x000000021a1a7836 */ /* 0x000fe40000000000 */
[----:B------:R-:W-:Y:S01]  /*1840*/  VIADD R25, R25, 0x2 ;  /* 0x0000000219197836 */ /* 0x000fe20000000000 */
[----:B------:R-:W-:-:S02]  /*1850*/  LEA R24, R9, R24, 0x1 ;  /* 0x0000001809187211 */ /* 0x000fc400078e08ff */
[----:B------:R-:W-:Y:S05]  /*1860*/  @P6 BRA `(.L_x_19) ;  /* 0xfffffff800ec6947 */ /* 0x000fea000383ffff */
.L_x_1:
[----:B------:R-:W0:Y:S02]  /*1870*/  S2R R0, SR_TID.X ;  /* 0x0000000000007919 */ /* 0x000e240000002100 */
[----:B0-----:R-:W-:-:S05]  /*1880*/  IMAD R3, R23, 0x2, R0 ;  /* 0x0000000217037824 */ /* 0x001fca00078e0200 */
[----:B------:R-:W-:-:S04]  /*1890*/  VIMNMX R0, PT, PT, R2, R3, !PT ;  /* 0x0000000302007248 */ /* 0x000fc80007fe0100 */
[----:B------:R-:W-:-:S13]  /*18a0*/  ISETP.GE.AND P0, PT, R0, R9, PT ;  /* 0x000000090000720c */ /* 0x000fda0003f06270 */
[----:B------:R-:W-:Y:S05]  /*18b0*/  @P0 EXIT ;  /* 0x000000000000094d */ /* 0x000fea0003800000 */
[----:B------:R-:W0:Y:S01]  /*18c0*/  LDC.64 R4, c[0x0][0x390] ;  /* 0x0000e400ff047b82 */ /* 0x000e220000000a00 */
[----:B-1----:R-:W-:Y:S01]  /*18d0*/  R2UR UR4, R38 ;  /* 0x00000000260472ca */ /* 0x002fe200000e0000 */
[----:B------:R-:W-:Y:S01]  /*18e0*/  IMAD R3, R2, R9, R3 ;  /* 0x0000000902037224 */ /* 0x000fe200078e0203 */
[----:B------:R-:W-:-:S03]  /*18f0*/  R2UR UR5, R39 ;  /* 0x00000000270572ca */ /* 0x000fc600000e0000 */
[----:B0-----:R-:W-:-:S10]  /*1900*/  IMAD.WIDE.U32 R2, R3, 0x4, R4 ;  /* 0x0000000403027825 */ /* 0x001fd400078e0004 */
[----:B------:R-:W-:Y:S01]  /*1910*/  STG.E desc[UR4][R2.64], R37 ;  /* 0x0000002502007986 */ /* 0x000fe2000c101904 */
[----:B------:R-:W-:Y:S05]  /*1920*/  EXIT ;  /* 0x000000000000794d */ /* 0x000fea0003800000 */
.L_x_20:
[----:B------:R-:W-:-:S00]  /*1930*/  BRA `(.L_x_20) ;  /* 0xfffffffc00fc7947 */ /* 0x000fc0000383ffff */
[----:B------:R-:W-:-:S00]  /*1940*/  NOP ;  /* 0x0000000000007918 */ /* 0x000fc00000000000 */
        /* <DEDUP_REMOVED lines=11> */
.L_x_21:


//--------------------- .nv.global.init           --------------------------
	.section	.nv.global.init,"aw",@progbits
.nv.global.init:
	.type		$str$3,@object
	.size		$str$3,($str$1 - $str$3)
$str$3:
        /*0000*/ 	.byte	0x50, 0x76, 0x61, 0x6c, 0x75, 0x65, 0x3a, 0x20, 0x25, 0x66, 0x0a, 0x00
	.type		$str$1,@object
	.size		$str$1,($str$2 - $str$1)
$str$1:
        /*000c*/ 	.byte	0x74, 0x79, 0x3a, 0x20, 0x25, 0x64, 0x2c, 0x20, 0x74, 0x78, 0x3a, 0x20, 0x25, 0x64, 0x0a, 0x00
	.type		$str$2,@object
	.size		$str$2,($str - $str$2)
$str$2:
        /*001c*/ 	.byte	0x4d, 0x64, 0x73, 0x3a, 0x20, 0x25, 0x66, 0x2c, 0x20, 0x4e, 0x64, 0x73, 0x3a, 0x20, 0x25, 0x66
        /*002c*/ 	.byte	0x0a, 0x00
	.type		$str,@object
	.size		$str,(.L_0 - $str)
$str:
        /*002e*/ 	.byte	0x52, 0x6f, 0x77, 0x3a, 0x20, 0x25, 0x64, 0x2c, 0x20, 0x43, 0x6f, 0x6c, 0x3a, 0x20, 0x25, 0x64
        /*003e*/ 	.byte	0x0a, 0x00
.L_0:


//--------------------- .nv.shared._Z20matMulCoalesceKernelPfS_S_i --------------------------
	.section	.nv.shared._Z20matMulCoalesceKernelPfS_S_i,"aw",@nobits
	.sectionflags	@""
	.align	4
.nv.shared._Z20matMulCoalesceKernelPfS_S_i:
	.zero		1056


//--------------------- .nv.shared.reserved.0     --------------------------
	.section	.nv.shared.reserved.0,"aw",@nobits
	.weak		__nv_reservedSMEM_offset_0_alias
	.size		__nv_reservedSMEM_offset_0_alias, 0, 64
	.other		__nv_reservedSMEM_offset_0_alias,@"STO_CUDA_RESERVED_SHARED STV_DEFAULT"
__nv_reservedSMEM_offset_0_alias:
	.zero		0
	.zero		64


//--------------------- .nv.constant0._Z20matMulCoalesceKernelPfS_S_i --------------------------
	.section	.nv.constant0._Z20matMulCoalesceKernelPfS_S_i,"a",@progbits
	.sectionflags	@""
	.align	4
.nv.constant0._Z20matMulCoalesceKernelPfS_S_i:
	.zero		924


//--------------------- SYMBOLS --------------------------

	.type		.nv.reservedSmem.offset0,@object
	.size		.nv.reservedSmem.offset0,0x4
	.type		.nv.reservedSmem.cap,@object
	.size		.nv.reservedSmem.cap,0x4
	.type		vprintf,@function
